	.headerflags	@"EF_CUDA_TEXMODE_UNIFIED EF_CUDA_64BIT_ADDRESS EF_CUDA_ACCELERATORS EF_CUDA_SM90 EF_CUDA_VIRTUAL_SM(EF_CUDA_SM90)"
	.elftype	@"ET_EXEC"


//--------------------- .nv.info                  --------------------------
	.section	.nv.info,"",@"SHT_CUDA_INFO"
	.align	4


	//----- nvinfo : EIATTR_REGCOUNT
	.align		4
        /*0000*/ 	.byte	0x04, 0x2f
        /*0002*/ 	.short	(.L_1 - .L_0)
	.align		4
.L_0:
        /*0004*/ 	.word	index@(triton_per_fused_add_mean_6)
        /*0008*/ 	.word	0x00000020


	//----- nvinfo : EIATTR_MIN_STACK_SIZE
	.align		4
.L_1:
        /*000c*/ 	.byte	0x04, 0x12
        /*000e*/ 	.short	(.L_3 - .L_2)
	.align		4
.L_2:
        /*0010*/ 	.word	index@(triton_per_fused_add_mean_6)
        /*0014*/ 	.word	0x00000000


	//----- nvinfo : EIATTR_FRAME_SIZE
	.align		4
.L_3:
        /*0018*/ 	.byte	0x04, 0x11
        /*001a*/ 	.short	(.L_5 - .L_4)
	.align		4
.L_4:
        /*001c*/ 	.word	index@(triton_per_fused_add_mean_6)
        /*0020*/ 	.word	0x00000000


	//----- nvinfo : EIATTR_MIN_STACK_SIZE
	.align		4
.L_5:
        /*0024*/ 	.byte	0x04, 0x12
        /*0026*/ 	.short	(.L_7 - .L_6)
	.align		4
.L_6:
        /*0028*/ 	.word	index@(triton_per_fused_add_mean_6)
        /*002c*/ 	.word	0x00000000
.L_7:


//--------------------- .nv.info.triton_per_fused_add_mean_6 --------------------------
	.section	.nv.info.triton_per_fused_add_mean_6,"",@"SHT_CUDA_INFO"
	.sectionflags	@""
	.align	4


	//----- nvinfo : EIATTR_CUDA_API_VERSION
	.align		4
        /*0000*/ 	.byte	0x04, 0x37
        /*0002*/ 	.short	(.L_9 - .L_8)
.L_8:
        /*0004*/ 	.word	0x0000007c


	//----- nvinfo : EIATTR_KPARAM_INFO
	.align		4
.L_9:
        /*0008*/ 	.byte	0x04, 0x17
        /*000a*/ 	.short	(.L_11 - .L_10)
.L_10:
        /*000c*/ 	.word	0x00000000
        /*0010*/ 	.short	0x0006
        /*0012*/ 	.short	0x002c
        /*0014*/ 	.byte	0x00, 0xf0, 0x11, 0x00


	//----- nvinfo : EIATTR_KPARAM_INFO
	.align		4
.L_11:
        /*0018*/ 	.byte	0x04, 0x17
        /*001a*/ 	.short	(.L_13 - .L_12)
.L_12:
        /*001c*/ 	.word	0x00000000
        /*0020*/ 	.short	0x0005
        /*0022*/ 	.short	0x0028
        /*0024*/ 	.byte	0x00, 0xf0, 0x11, 0x00


	//----- nvinfo : EIATTR_KPARAM_INFO
	.align		4
.L_13:
        /*0028*/ 	.byte	0x04, 0x17
        /*002a*/ 	.short	(.L_15 - .L_14)
.L_14:
        /*002c*/ 	.word	0x00000000
        /*0030*/ 	.short	0x0004
        /*0032*/ 	.short	0x0020
        /*0034*/ 	.byte	0x00, 0xf4, 0x21, 0x00


	//----- nvinfo : EIATTR_KPARAM_INFO
	.align		4
.L_15:
        /*0038*/ 	.byte	0x04, 0x17
        /*003a*/ 	.short	(.L_17 - .L_16)
.L_16:
        /*003c*/ 	.word	0x00000000
        /*0040*/ 	.short	0x0003
        /*0042*/ 	.short	0x0018
        /*0044*/ 	.byte	0x00, 0xf4, 0x21, 0x00


	//----- nvinfo : EIATTR_KPARAM_INFO
	.align		4
.L_17:
        /*0048*/ 	.byte	0x04, 0x17
        /*004a*/ 	.short	(.L_19 - .L_18)
.L_18:
        /*004c*/ 	.word	0x00000000
        /*0050*/ 	.short	0x0002
        /*0052*/ 	.short	0x0010
        /*0054*/ 	.byte	0x00, 0xf4, 0x21, 0x00


	//----- nvinfo : EIATTR_KPARAM_INFO
	.align		4
.L_19:
        /*0058*/ 	.byte	0x04, 0x17
        /*005a*/ 	.short	(.L_21 - .L_20)
.L_20:
        /*005c*/ 	.word	0x00000000
        /*0060*/ 	.short	0x0001
        /*0062*/ 	.short	0x0008
        /*0064*/ 	.byte	0x00, 0xf4, 0x21, 0x00


	//----- nvinfo : EIATTR_KPARAM_INFO
	.align		4
.L_21:
        /*0068*/ 	.byte	0x04, 0x17
        /*006a*/ 	.short	(.L_23 - .L_22)
.L_22:
        /*006c*/ 	.word	0x00000000
        /*0070*/ 	.short	0x0000
        /*0072*/ 	.short	0x0000
        /*0074*/ 	.byte	0x00, 0xf4, 0x21, 0x00


	//----- nvinfo : EIATTR_SPARSE_MMA_MASK
	.align		4
.L_23:
        /*0078*/ 	.byte	0x03, 0x50
        /*007a*/ 	.short	0x0000


	//----- nvinfo : EIATTR_MAXREG_COUNT
	.align		4
        /*007c*/ 	.byte	0x03, 0x1b
        /*007e*/ 	.short	0x00ff


	//----- nvinfo : EIATTR_COOP_GROUP_MASK_REGIDS
	.align		4
        /*0080*/ 	.byte	0x04, 0x29
        /*0082*/ 	.short	(.L_25 - .L_24)


	//   ....[0]....
.L_24:
        /*0084*/ 	.word	0xffffffff


	//   ....[1]....
        /*0088*/ 	.word	0xffffffff


	//   ....[2]....
        /*008c*/ 	.word	0xffffffff


	//   ....[3]....
        /*0090*/ 	.word	0xffffffff


	//   ....[4]....
        /*0094*/ 	.word	0xffffffff


	//   ....[5]....
        /*0098*/ 	.word	0xffffffff


	//   ....[6]....
        /*009c*/ 	.word	0xffffffff


	//   ....[7]....
        /*00a0*/ 	.word	0xffffffff


	//----- nvinfo : EIATTR_COOP_GROUP_INSTR_OFFSETS
	.align		4
.L_25:
        /*00a4*/ 	.byte	0x04, 0x28
        /*00a6*/ 	.short	(.L_27 - .L_26)


	//   ....[0]....
.L_26:
        /*00a8*/ 	.word	0x000004a0


	//   ....[1]....
        /*00ac*/ 	.word	0x000004b0


	//   ....[2]....
        /*00b0*/ 	.word	0x000004f0


	//   ....[3]....
        /*00b4*/ 	.word	0x00000500


	//   ....[4]....
        /*00b8*/ 	.word	0x00000540


	//   ....[5]....
        /*00bc*/ 	.word	0x00000570


	//   ....[6]....
        /*00c0*/ 	.word	0x000005c0


	//   ....[7]....
        /*00c4*/ 	.word	0x000005d0


	//----- nvinfo : EIATTR_EXIT_INSTR_OFFSETS
	.align		4
.L_27:
        /*00c8*/ 	.byte	0x04, 0x1c
        /*00ca*/ 	.short	(.L_29 - .L_28)


	//   ....[0]....
.L_28:
        /*00cc*/ 	.word	0x00000630


	//   ....[1]....
        /*00d0*/ 	.word	0x00000690


	//----- nvinfo : EIATTR_REQNTID
	.align		4
.L_29:
        /*00d4*/ 	.byte	0x04, 0x10
        /*00d6*/ 	.short	(.L_31 - .L_30)
.L_30:
        /*00d8*/ 	.word	0x00000100
        /*00dc*/ 	.word	0x00000001
        /*00e0*/ 	.word	0x00000001


	//----- nvinfo : EIATTR_CBANK_PARAM_SIZE
	.align		4
.L_31:
        /*00e4*/ 	.byte	0x03, 0x19
        /*00e6*/ 	.short	0x0030


	//----- nvinfo : EIATTR_PARAM_CBANK
	.align		4
        /*00e8*/ 	.byte	0x04, 0x0a
        /*00ea*/ 	.short	(.L_33 - .L_32)
	.align		4
.L_32:
        /*00ec*/ 	.word	index@(.nv.constant0.triton_per_fused_add_mean_6)
        /*00f0*/ 	.short	0x0210
        /*00f2*/ 	.short	0x0030


	//----- nvinfo : EIATTR_SW_WAR
	.align		4
.L_33:
        /*00f4*/ 	.byte	0x04, 0x36
        /*00f6*/ 	.short	(.L_35 - .L_34)
.L_34:
        /*00f8*/ 	.word	0x00000008
.L_35:


//--------------------- .nv.callgraph             --------------------------
	.section	.nv.callgraph,"",@"SHT_CUDA_CALLGRAPH"
	.align	4
	.sectionentsize	8
	.align		4
        /*0000*/ 	.word	0x00000000
	.align		4
        /*0004*/ 	.word	0xffffffff
	.align		4
        /*0008*/ 	.word	0x00000000
	.align		4
        /*000c*/ 	.word	0xfffffffe
	.align		4
        /*0010*/ 	.word	0x00000000
	.align		4
        /*0014*/ 	.word	0xfffffffd
	.align		4
        /*0018*/ 	.word	0x00000000
	.align		4
        /*001c*/ 	.word	0xfffffffc


//--------------------- .text.triton_per_fused_add_mean_6 --------------------------
	.section	.text.triton_per_fused_add_mean_6,"ax",@progbits
	.sectionflags	@"SHF_BARRIERS=1"
	.align	128
        .global         triton_per_fused_add_mean_6
        .type           triton_per_fused_add_mean_6,@function
        .size           triton_per_fused_add_mean_6,(.L_x_1 - triton_per_fused_add_mean_6)
        .other          triton_per_fused_add_mean_6,@"STO_CUDA_ENTRY STV_DEFAULT"
triton_per_fused_add_mean_6:
.text.triton_per_fused_add_mean_6:
[----:B------:R-:W0:Y:S01]  /*0000*/  LDC R1, c[0x0][0x28] ;  /* 0x00000a00ff017b82 */ /* 0x000e220000000800 */
[----:B------:R-:W1:Y:S07]  /*0010*/  S2R R0, SR_TID.X ;  /* 0x0000000000007919 */ /* 0x000e6e0000002100 */
[----:B------:R-:W2:Y:S01]  /*0020*/  LDC.64 R18, c[0x0][0x210] ;  /* 0x00008400ff127b82 */ /* 0x000ea20000000a00 */
[----:B------:R-:W-:Y:S01]  /*0030*/  ULDC.64 UR6, c[0x0][0x208] ;  /* 0x0000820000067ab9 */ /* 0x000fe20000000a00 */
[----:B------:R-:W3:Y:S06]  /*0040*/  S2R R3, SR_CTAID.X ;  /* 0x0000000000037919 */ /* 0x000eec0000002500 */
[----:B------:R-:W4:Y:S08]  /*0050*/  LDC.64 R28, c[0x0][0x218] ;  /* 0x00008600ff1c7b82 */ /* 0x000f300000000a00 */
[----:B------:R-:W5:Y:S08]  /*0060*/  LDC.64 R26, c[0x0][0x220] ;  /* 0x00008800ff1a7b82 */ /* 0x000f700000000a00 */
[----:B------:R-:W5:Y:S01]  /*0070*/  LDC.64 R10, c[0x0][0x228] ;  /* 0x00008a00ff0a7b82 */ /* 0x000f620000000a00 */
[----:B-1----:R-:W-:-:S02]  /*0080*/  SHF.R.U32.HI R2, RZ, 0x4, R0 ;  /* 0x00000004ff027819 */ /* 0x002fc40000011600 */
[----:B------:R-:W-:Y:S02]  /*0090*/  SHF.L.U32 R4, R0, 0x2, RZ ;  /* 0x0000000200047819 */ /* 0x000fe400000006ff */
[----:B---3--:R-:W-:Y:S02]  /*00a0*/  SHF.L.U32 R3, R3, 0x5, RZ ;  /* 0x0000000503037819 */ /* 0x008fe400000006ff */
[----:B------:R-:W-:Y:S02]  /*00b0*/  SGXT.U32 R2, R2, 0x4 ;  /* 0x000000040202781a */ /* 0x000fe40000000000 */
[----:B------:R-:W-:Y:S02]  /*00c0*/  LOP3.LUT R5, R4, 0x3c, RZ, 0xc0, !PT ;  /* 0x0000003c04057812 */ /* 0x000fe400078ec0ff */
[----:B------:R-:W-:-:S04]  /*00d0*/  LOP3.LUT R2, R3, R2, RZ, 0xfc, !PT ;  /* 0x0000000203027212 */ /* 0x000fc800078efcff */
[----:B------:R-:W-:-:S04]  /*00e0*/  LEA R8, R2, R5, 0x6 ;  /* 0x0000000502087211 */ /* 0x000fc800078e30ff */
[----:B------:R-:W-:-:S05]  /*00f0*/  LOP3.LUT R17, R8, 0x400, RZ, 0xfc, !PT ;  /* 0x0000040008117812 */ /* 0x000fca00078efcff */
[----:B--2---:R-:W-:-:S04]  /*0100*/  IMAD.WIDE R12, R17, 0x4, R18 ;  /* 0x00000004110c7825 */ /* 0x004fc800078e0212 */
[C---:B----4-:R-:W-:Y:S02]  /*0110*/  IMAD.WIDE R4, R17.reuse, 0x4, R28 ;  /* 0x0000000411047825 */ /* 0x050fe400078e021c */
[----:B------:R-:W2:Y:S04]  /*0120*/  LDG.E.128 R12, desc[UR6][R12.64] ;  /* 0x000000060c0c7981 */ /* 0x000ea8000c1e1d00 */
[----:B------:R-:W3:Y:S01]  /*0130*/  LDG.E.128 R4, desc[UR6][R4.64] ;  /* 0x0000000604047981 */ /* 0x000ee2000c1e1d00 */
[----:B-----5:R-:W-:-:S06]  /*0140*/  IMAD.WIDE R20, R17, 0x4, R26 ;  /* 0x0000000411147825 */ /* 0x020fcc00078e021a */
[----:B------:R-:W4:Y:S01]  /*0150*/  LDG.E.128 R20, desc[UR6][R20.64] ;  /* 0x0000000614147981 */ /* 0x000f22000c1e1d00 */
[----:B0-----:R-:W-:-:S04]  /*0160*/  IMAD.WIDE R16, R17, 0x4, R10 ;  /* 0x0000000411107825 */ /* 0x001fc800078e020a */
[----:B--2---:R-:W-:Y:S01]  /*0170*/  FADD R2, RZ, R13 ;  /* 0x0000000dff027221 */ /* 0x004fe20000000000 */
[----:B------:R-:W-:Y:S01]  /*0180*/  FADD R25, RZ, R12 ;  /* 0x0000000cff197221 */ /* 0x000fe20000000000 */
[----:B------:R-:W-:Y:S01]  /*0190*/  FADD R24, RZ, R15 ;  /* 0x0000000fff187221 */ /* 0x000fe20000000000 */
[----:B------:R-:W-:Y:S01]  /*01a0*/  FADD R9, RZ, R14 ;  /* 0x0000000eff097221 */ /* 0x000fe20000000000 */
[----:B---3--:R-:W-:Y:S01]  /*01b0*/  FADD R2, R5, R2 ;  /* 0x0000000205027221 */ /* 0x008fe20000000000 */
[----:B------:R-:W-:Y:S01]  /*01c0*/  FADD R25, R4, R25 ;  /* 0x0000001904197221 */ /* 0x000fe20000000000 */
[----:B------:R-:W-:-:S04]  /*01d0*/  IMAD.WIDE R4, R8, 0x4, R18 ;  /* 0x0000000408047825 */ /* 0x000fc800078e0212 */
[----:B------:R-:W-:Y:S01]  /*01e0*/  FADD R24, R7, R24 ;  /* 0x0000001807187221 */ /* 0x000fe20000000000 */
[----:B------:R-:W2:Y:S01]  /*01f0*/  LDG.E.128 R16, desc[UR6][R16.64] ;  /* 0x0000000610107981 */ /* 0x000ea2000c1e1d00 */
[----:B------:R-:W-:Y:S01]  /*0200*/  FADD R9, R6, R9 ;  /* 0x0000000906097221 */ /* 0x000fe20000000000 */
[----:B------:R-:W-:Y:S02]  /*0210*/  IMAD.WIDE R12, R8, 0x4, R28 ;  /* 0x00000004080c7825 */ /* 0x000fe400078e021c */
[----:B------:R-:W3:Y:S02]  /*0220*/  LDG.E.128 R4, desc[UR6][R4.64] ;  /* 0x0000000604047981 */ /* 0x000ee4000c1e1d00 */
[----:B----4-:R-:W-:Y:S01]  /*0230*/  FADD R25, R20, R25 ;  /* 0x0000001914197221 */ /* 0x010fe20000000000 */
[----:B------:R-:W-:-:S04]  /*0240*/  IMAD.WIDE R28, R8, 0x4, R26 ;  /* 0x00000004081c7825 */ /* 0x000fc800078e021a */
[----:B------:R-:W-:Y:S01]  /*0250*/  FADD R2, R21, R2 ;  /* 0x0000000215027221 */ /* 0x000fe20000000000 */
[----:B------:R-:W4:Y:S01]  /*0260*/  LDG.E.128 R12, desc[UR6][R12.64] ;  /* 0x000000060c0c7981 */ /* 0x000f22000c1e1d00 */
[----:B------:R-:W-:Y:S01]  /*0270*/  FADD R27, R22, R9 ;  /* 0x00000009161b7221 */ /* 0x000fe20000000000 */
[----:B------:R-:W-:Y:S02]  /*0280*/  IMAD.WIDE R20, R8, 0x4, R10 ;  /* 0x0000000408147825 */ /* 0x000fe400078e020a */
[----:B------:R-:W5:Y:S02]  /*0290*/  LDG.E.128 R8, desc[UR6][R28.64] ;  /* 0x000000061c087981 */ /* 0x000f64000c1e1d00 */
[----:B------:R-:W-:Y:S02]  /*02a0*/  FADD R24, R23, R24 ;  /* 0x0000001817187221 */ /* 0x000fe40000000000 */
[----:B------:R-:W5:Y:S01]  /*02b0*/  LDG.E.128 R20, desc[UR6][R20.64] ;  /* 0x0000000614147981 */ /* 0x000f62000c1e1d00 */
[----:B------:R-:W0:Y:S01]  /*02c0*/  S2UR UR5, SR_CgaCtaId ;  /* 0x00000000000579c3 */ /* 0x000e220000008800 */
[----:B------:R-:W-:-:S02]  /*02d0*/  UMOV UR4, 0x400 ;  /* 0x0000040000047882 */ /* 0x000fc40000000000 */
[----:B0-----:R-:W-:Y:S01]  /*02e0*/  UPRMT UR4, UR5, 0x654, UR4 ;  /* 0x0000065405047896 */ /* 0x001fe20008000004 */
[----:B--2---:R-:W-:Y:S01]  /*02f0*/  FADD R25, R16, R25 ;  /* 0x0000001910197221 */ /* 0x004fe20000000000 */
[----:B------:R-:W-:Y:S01]  /*0300*/  FADD R2, R17, R2 ;  /* 0x0000000211027221 */ /* 0x000fe20000000000 */
[----:B------:R-:W-:Y:S01]  /*0310*/  FADD R18, R18, R27 ;  /* 0x0000001b12127221 */ /* 0x000fe20000000000 */
[----:B------:R-:W-:Y:S01]  /*0320*/  FADD R19, R19, R24 ;  /* 0x0000001813137221 */ /* 0x000fe20000000000 */
[----:B---3--:R-:W-:Y:S01]  /*0330*/  FADD R16, RZ, R5 ;  /* 0x00000005ff107221 */ /* 0x008fe20000000000 */
[----:B------:R-:W-:Y:S01]  /*0340*/  FADD R5, RZ, R4 ;  /* 0x00000004ff057221 */ /* 0x000fe20000000000 */
[----:B------:R-:W-:Y:S01]  /*0350*/  FADD R17, RZ, R6 ;  /* 0x00000006ff117221 */ /* 0x000fe20000000000 */
[----:B------:R-:W-:Y:S01]  /*0360*/  FADD R4, RZ, R7 ;  /* 0x00000007ff047221 */ /* 0x000fe20000000000 */
[----:B----4-:R-:W-:Y:S01]  /*0370*/  FADD R16, R13, R16 ;  /* 0x000000100d107221 */ /* 0x010fe20000000000 */
[----:B------:R-:W-:Y:S01]  /*0380*/  FADD R5, R12, R5 ;  /* 0x000000050c057221 */ /* 0x000fe20000000000 */
[----:B------:R-:W-:Y:S01]  /*0390*/  FADD R17, R14, R17 ;  /* 0x000000110e117221 */ /* 0x000fe20000000000 */
[----:B------:R-:W-:Y:S01]  /*03a0*/  FADD R4, R15, R4 ;  /* 0x000000040f047221 */ /* 0x000fe20000000000 */
[----:B-----5:R-:W-:Y:S01]  /*03b0*/  FADD R16, R9, R16 ;  /* 0x0000001009107221 */ /* 0x020fe20000000000 */
[----:B------:R-:W-:Y:S01]  /*03c0*/  FADD R5, R8, R5 ;  /* 0x0000000508057221 */ /* 0x000fe20000000000 */
        /* <DEDUP_REMOVED lines=9> */
[----:B------:R-:W0:Y:S01]  /*0460*/  S2R R11, SR_TID.X ;  /* 0x00000000000b7919 */ /* 0x000e220000002100 */
[----:B------:R-:W-:Y:S01]  /*0470*/  FADD R18, R19, R18 ;  /* 0x0000001213127221 */ /* 0x000fe20000000000 */
[----:B------:R-:W-:-:S04]  /*0480*/  FADD R17, R17, R16 ;  /* 0x0000001011117221 */ /* 0x000fc80000000000 */
[----:B------:R-:W-:Y:S01]  /*0490*/  FADD R4, R4, R17 ;  /* 0x0000001104047221 */ /* 0x000fe20000000000 */
[----:B------:R-:W1:Y:S04]  /*04a0*/  SHFL.BFLY PT, R7, R18, 0x8, 0x1f ;  /* 0x0d001f0012077f89 */ /* 0x000e6800000e0000 */
[----:B------:R-:W2:Y:S01]  /*04b0*/  SHFL.BFLY PT, R5, R4, 0x8, 0x1f ;  /* 0x0d001f0004057f89 */ /* 0x000ea200000e0000 */
[----:B-1----:R-:W-:Y:S01]  /*04c0*/  FADD R6, R18, R7 ;  /* 0x0000000712067221 */ /* 0x002fe20000000000 */
[----:B0-----:R-:W-:Y:S01]  /*04d0*/  LOP3.LUT P0, RZ, R11, 0xe0, RZ, 0xc0, !PT ;  /* 0x000000e00bff7812 */ /* 0x001fe2000780c0ff */
[----:B--2---:R-:W-:-:S03]  /*04e0*/  FADD R5, R4, R5 ;  /* 0x0000000504057221 */ /* 0x004fc60000000000 */
[----:B------:R-:W0:Y:S04]  /*04f0*/  SHFL.BFLY PT, R7, R6, 0x4, 0x1f ;  /* 0x0c801f0006077f89 */ /* 0x000e2800000e0000 */
[----:B------:R-:W1:Y:S01]  /*0500*/  SHFL.BFLY PT, R2, R5, 0x4, 0x1f ;  /* 0x0c801f0005027f89 */ /* 0x000e6200000e0000 */
[----:B0-----:R-:W-:Y:S01]  /*0510*/  FADD R8, R6, R7 ;  /* 0x0000000706087221 */ /* 0x001fe20000000000 */
[----:B------:R-:W-:Y:S01]  /*0520*/  LOP3.LUT R6, R11, 0x1f, RZ, 0xc0, !PT ;  /* 0x0000001f0b067812 */ /* 0x000fe200078ec0ff */
[----:B-1----:R-:W-:-:S03]  /*0530*/  FADD R2, R5, R2 ;  /* 0x0000000205027221 */ /* 0x002fc60000000000 */
[----:B------:R-:W0:Y:S01]  /*0540*/  SHFL.BFLY PT, R9, R8, 0x2, 0x1f ;  /* 0x0c401f0008097f89 */ /* 0x000e2200000e0000 */
[----:B------:R-:W-:Y:S02]  /*0550*/  SHF.R.U32.HI R5, RZ, 0x4, R11 ;  /* 0x00000004ff057819 */ /* 0x000fe4000001160b */
[----:B------:R-:W-:Y:S01]  /*0560*/  LEA R6, R6, UR4, 0x2 ;  /* 0x0000000406067c11 */ /* 0x000fe2000f8e10ff */
[----:B------:R-:W1:Y:S01]  /*0570*/  SHFL.BFLY PT, R7, R2, 0x2, 0x1f ;  /* 0x0c401f0002077f89 */ /* 0x000e6200000e0000 */
[----:B------:R-:W-:-:S04]  /*0580*/  SGXT.U32 R5, R5, 0x4 ;  /* 0x000000040505781a */ /* 0x000fc80000000000 */
[----:B------:R-:W-:Y:S01]  /*0590*/  LEA R5, R5, UR4, 0x2 ;  /* 0x0000000405057c11 */ /* 0x000fe2000f8e10ff */
[----:B0-----:R-:W-:Y:S01]  /*05a0*/  FADD R9, R8, R9 ;  /* 0x0000000908097221 */ /* 0x001fe20000000000 */
[----:B-1----:R-:W-:-:S04]  /*05b0*/  FADD R7, R2, R7 ;  /* 0x0000000702077221 */ /* 0x002fc80000000000 */
[----:B------:R-:W0:Y:S04]  /*05c0*/  SHFL.BFLY PT, R10, R9, 0x1, 0x1f ;  /* 0x0c201f00090a7f89 */ /* 0x000e2800000e0000 */
[----:B------:R-:W1:Y:S01]  /*05d0*/  SHFL.BFLY PT, R4, R7, 0x1, 0x1f ;  /* 0x0c201f0007047f89 */ /* 0x000e6200000e0000 */
[----:B0-----:R-:W-:Y:S01]  /*05e0*/  FADD R10, R9, R10 ;  /* 0x0000000a090a7221 */ /* 0x001fe20000000000 */
[----:B-1----:R-:W-:-:S04]  /*05f0*/  FADD R4, R7, R4 ;  /* 0x0000000407047221 */ /* 0x002fc80000000000 */
[----:B------:R0:W-:Y:S04]  /*0600*/  STS [R5+0x40], R10 ;  /* 0x0000400a05007388 */ /* 0x0001e80000000800 */
[----:B------:R0:W-:Y:S01]  /*0610*/  STS [R5], R4 ;  /* 0x0000000405007388 */ /* 0x0001e20000000800 */
[----:B------:R-:W-:Y:S06]  /*0620*/  BAR.SYNC.DEFER_BLOCKING 0x0 ;  /* 0x0000000000007b1d */ /* 0x000fec0000010000 */
[----:B0-----:R-:W-:Y:S05]  /*0630*/  @P0 EXIT ;  /* 0x000000000000094d */ /* 0x001fea0003800000 */
[----:B------:R-:W0:Y:S01]  /*0640*/  LDS R7, [R6] ;  /* 0x0000000006077984 */ /* 0x000e220000000800 */
[----:B------:R-:W1:Y:S01]  /*0650*/  LDC.64 R4, c[0x0][0x230] ;  /* 0x00008c00ff047b82 */ /* 0x000e620000000a00 */
[----:B------:R-:W-:-:S05]  /*0660*/  LOP3.LUT R3, R3, 0x1f, R0, 0xf8, !PT ;  /* 0x0000001f03037812 */ /* 0x000fca00078ef800 */
[----:B-1----:R-:W-:-:S05]  /*0670*/  IMAD.WIDE R2, R3, 0x4, R4 ;  /* 0x0000000403027825 */ /* 0x002fca00078e0204 */
[----:B0-----:R-:W-:Y:S01]  /*0680*/  STG.E desc[UR6][R2.64], R7 ;  /* 0x0000000702007986 */ /* 0x001fe2000c101906 */
[----:B------:R-:W-:Y:S05]  /*0690*/  EXIT ;  /* 0x000000000000794d */ /* 0x000fea0003800000 */
.L_x_0:
[----:B------:R-:W-:-:S00]  /*06a0*/  BRA `(.L_x_0) ;  /* 0xfffffffc00fc7947 */ /* 0x000fc0000383ffff */
[----:B------:R-:W-:-:S00]  /*06b0*/  NOP ;  /* 0x0000000000007918 */ /* 0x000fc00000000000 */
        /* <DEDUP_REMOVED lines=12> */
.L_x_1:


//--------------------- .nv.shared.triton_per_fused_add_mean_6 --------------------------
	.section	.nv.shared.triton_per_fused_add_mean_6,"aw",@nobits
	.sectionflags	@""
	.align	16
	.zero		1024


//--------------------- .nv.constant0.triton_per_fused_add_mean_6 --------------------------
	.section	.nv.constant0.triton_per_fused_add_mean_6,"a",@progbits
	.sectionflags	@""
	.align	4
.nv.constant0.triton_per_fused_add_mean_6:
	.zero		576
